	.headerflags	@"EF_CUDA_TEXMODE_UNIFIED EF_CUDA_64BIT_ADDRESS EF_CUDA_ACCELERATORS EF_CUDA_SM90 EF_CUDA_VIRTUAL_SM(EF_CUDA_SM90)"
	.elftype	@"ET_EXEC"


//--------------------- .nv.info                  --------------------------
	.section	.nv.info,"",@"SHT_CUDA_INFO"
	.align	4


	//----- nvinfo : EIATTR_REGCOUNT
	.align		4
        /*0000*/ 	.byte	0x04, 0x2f
        /*0002*/ 	.short	(.L_1 - .L_0)
	.align		4
.L_0:
        /*0004*/ 	.word	index@(triton_poi_fused_cat_8)
        /*0008*/ 	.word	0x00000016


	//----- nvinfo : EIATTR_MIN_STACK_SIZE
	.align		4
.L_1:
        /*000c*/ 	.byte	0x04, 0x12
        /*000e*/ 	.short	(.L_3 - .L_2)
	.align		4
.L_2:
        /*0010*/ 	.word	index@(triton_poi_fused_cat_8)
        /*0014*/ 	.word	0x00000000


	//----- nvinfo : EIATTR_FRAME_SIZE
	.align		4
.L_3:
        /*0018*/ 	.byte	0x04, 0x11
        /*001a*/ 	.short	(.L_5 - .L_4)
	.align		4
.L_4:
        /*001c*/ 	.word	index@(triton_poi_fused_cat_8)
        /*0020*/ 	.word	0x00000000


	//----- nvinfo : EIATTR_MIN_STACK_SIZE
	.align		4
.L_5:
        /*0024*/ 	.byte	0x04, 0x12
        /*0026*/ 	.short	(.L_7 - .L_6)
	.align		4
.L_6:
        /*0028*/ 	.word	index@(triton_poi_fused_cat_8)
        /*002c*/ 	.word	0x00000000
.L_7:


//--------------------- .nv.info.triton_poi_fused_cat_8 --------------------------
	.section	.nv.info.triton_poi_fused_cat_8,"",@"SHT_CUDA_INFO"
	.sectionflags	@""
	.align	4


	//----- nvinfo : EIATTR_CUDA_API_VERSION
	.align		4
        /*0000*/ 	.byte	0x04, 0x37
        /*0002*/ 	.short	(.L_9 - .L_8)
.L_8:
        /*0004*/ 	.word	0x0000007c


	//----- nvinfo : EIATTR_KPARAM_INFO
	.align		4
.L_9:
        /*0008*/ 	.byte	0x04, 0x17
        /*000a*/ 	.short	(.L_11 - .L_10)
.L_10:
        /*000c*/ 	.word	0x00000000
        /*0010*/ 	.short	0x0005
        /*0012*/ 	.short	0x0028
        /*0014*/ 	.byte	0x00, 0xf0, 0x11, 0x00


	//----- nvinfo : EIATTR_KPARAM_INFO
	.align		4
.L_11:
        /*0018*/ 	.byte	0x04, 0x17
        /*001a*/ 	.short	(.L_13 - .L_12)
.L_12:
        /*001c*/ 	.word	0x00000000
        /*0020*/ 	.short	0x0004
        /*0022*/ 	.short	0x0020
        /*0024*/ 	.byte	0x00, 0xf4, 0x21, 0x00


	//----- nvinfo : EIATTR_KPARAM_INFO
	.align		4
.L_13:
        /*0028*/ 	.byte	0x04, 0x17
        /*002a*/ 	.short	(.L_15 - .L_14)
.L_14:
        /*002c*/ 	.word	0x00000000
        /*0030*/ 	.short	0x0003
        /*0032*/ 	.short	0x0018
        /*0034*/ 	.byte	0x00, 0xf4, 0x21, 0x00


	//----- nvinfo : EIATTR_KPARAM_INFO
	.align		4
.L_15:
        /*0038*/ 	.byte	0x04, 0x17
        /*003a*/ 	.short	(.L_17 - .L_16)
.L_16:
        /*003c*/ 	.word	0x00000000
        /*0040*/ 	.short	0x0002
        /*0042*/ 	.short	0x0010
        /*0044*/ 	.byte	0x00, 0xf4, 0x21, 0x00


	//----- nvinfo : EIATTR_KPARAM_INFO
	.align		4
.L_17:
        /*0048*/ 	.byte	0x04, 0x17
        /*004a*/ 	.short	(.L_19 - .L_18)
.L_18:
        /*004c*/ 	.word	0x00000000
        /*0050*/ 	.short	0x0001
        /*0052*/ 	.short	0x0008
        /*0054*/ 	.byte	0x00, 0xf4, 0x21, 0x00


	//----- nvinfo : EIATTR_KPARAM_INFO
	.align		4
.L_19:
        /*0058*/ 	.byte	0x04, 0x17
        /*005a*/ 	.short	(.L_21 - .L_20)
.L_20:
        /*005c*/ 	.word	0x00000000
        /*0060*/ 	.short	0x0000
        /*0062*/ 	.short	0x0000
        /*0064*/ 	.byte	0x00, 0xf4, 0x21, 0x00


	//----- nvinfo : EIATTR_SPARSE_MMA_MASK
	.align		4
.L_21:
        /*0068*/ 	.byte	0x03, 0x50
        /*006a*/ 	.short	0x0000


	//----- nvinfo : EIATTR_MAXREG_COUNT
	.align		4
        /*006c*/ 	.byte	0x03, 0x1b
        /*006e*/ 	.short	0x00ff


	//----- nvinfo : EIATTR_EXIT_INSTR_OFFSETS
	.align		4
        /*0070*/ 	.byte	0x04, 0x1c
        /*0072*/ 	.short	(.L_23 - .L_22)


	//   ....[0]....
.L_22:
        /*0074*/ 	.word	0x00000440


	//   ....[1]....
        /*0078*/ 	.word	0x00000460


	//----- nvinfo : EIATTR_REQNTID
	.align		4
.L_23:
        /*007c*/ 	.byte	0x04, 0x10
        /*007e*/ 	.short	(.L_25 - .L_24)
.L_24:
        /*0080*/ 	.word	0x00000080
        /*0084*/ 	.word	0x00000001
        /*0088*/ 	.word	0x00000001


	//----- nvinfo : EIATTR_CBANK_PARAM_SIZE
	.align		4
.L_25:
        /*008c*/ 	.byte	0x03, 0x19
        /*008e*/ 	.short	0x002c


	//----- nvinfo : EIATTR_PARAM_CBANK
	.align		4
        /*0090*/ 	.byte	0x04, 0x0a
        /*0092*/ 	.short	(.L_27 - .L_26)
	.align		4
.L_26:
        /*0094*/ 	.word	index@(.nv.constant0.triton_poi_fused_cat_8)
        /*0098*/ 	.short	0x0210
        /*009a*/ 	.short	0x002c


	//----- nvinfo : EIATTR_SW_WAR
	.align		4
.L_27:
        /*009c*/ 	.byte	0x04, 0x36
        /*009e*/ 	.short	(.L_29 - .L_28)
.L_28:
        /*00a0*/ 	.word	0x00000008
.L_29:


//--------------------- .nv.callgraph             --------------------------
	.section	.nv.callgraph,"",@"SHT_CUDA_CALLGRAPH"
	.align	4
	.sectionentsize	8
	.align		4
        /*0000*/ 	.word	0x00000000
	.align		4
        /*0004*/ 	.word	0xffffffff
	.align		4
        /*0008*/ 	.word	0x00000000
	.align		4
        /*000c*/ 	.word	0xfffffffe
	.align		4
        /*0010*/ 	.word	0x00000000
	.align		4
        /*0014*/ 	.word	0xfffffffd
	.align		4
        /*0018*/ 	.word	0x00000000
	.align		4
        /*001c*/ 	.word	0xfffffffc


//--------------------- .text.triton_poi_fused_cat_8 --------------------------
	.section	.text.triton_poi_fused_cat_8,"ax",@progbits
	.align	128
        .global         triton_poi_fused_cat_8
        .type           triton_poi_fused_cat_8,@function
        .size           triton_poi_fused_cat_8,(.L_x_1 - triton_poi_fused_cat_8)
        .other          triton_poi_fused_cat_8,@"STO_CUDA_ENTRY STV_DEFAULT"
triton_poi_fused_cat_8:
.text.triton_poi_fused_cat_8:
[----:B------:R-:W0:Y:S02]  /*0000*/  LDC R1, c[0x0][0x28] ;  /* 0x00000a00ff017b82 */ /* 0x000e240000000800 */
[----:B------:R-:W1:Y:S01]  /*0010*/  S2R R0, SR_TID.X ;  /* 0x0000000000007919 */ /* 0x000e620000002100 */
[----:B------:R-:W2:Y:S01]  /*0020*/  LDC.64 R6, c[0x0][0x220] ;  /* 0x00008800ff067b82 */ /* 0x000ea20000000a00 */
[----:B------:R-:W-:Y:S01]  /*0030*/  ULDC.64 UR4, c[0x0][0x208] ;  /* 0x0000820000047ab9 */ /* 0x000fe20000000a00 */
[----:B------:R-:W3:Y:S01]  /*0040*/  S2R R5, SR_CTAID.X ;  /* 0x0000000000057919 */ /* 0x000ee20000002500 */
[----:B-1----:R-:W-:Y:S01]  /*0050*/  IMAD.SHL.U32 R0, R0, 0x2, RZ ;  /* 0x0000000200007824 */ /* 0x002fe200078e00ff */
[----:B---3--:R-:W-:-:S04]  /*0060*/  SHF.R.S32.HI R3, RZ, 0x17, R5 ;  /* 0x00000017ff037819 */ /* 0x008fc80000011405 */
[----:B------:R-:W-:Y:S02]  /*0070*/  LOP3.LUT R0, R0, 0xfe, RZ, 0xc0, !PT ;  /* 0x000000fe00007812 */ /* 0x000fe400078ec0ff */
[----:B------:R-:W-:-:S03]  /*0080*/  SGXT R3, R3, 0x1 ;  /* 0x000000010303781a */ /* 0x000fc60000000200 */
[----:B------:R-:W-:-:S04]  /*0090*/  IMAD R0, R5, 0x100, R0 ;  /* 0x0000010005007824 */ /* 0x000fc800078e0200 */
[C---:B------:R-:W-:Y:S01]  /*00a0*/  IMAD.HI R8, R0.reuse, 0x7fc01ff1, RZ ;  /* 0x7fc01ff100087827 */ /* 0x040fe200078e02ff */
[----:B------:R-:W-:Y:S02]  /*00b0*/  LEA.HI R4, R3, R0, RZ, 0x2 ;  /* 0x0000000003047211 */ /* 0x000fe400078f10ff */
[----:B------:R-:W1:Y:S01]  /*00c0*/  LDC.64 R2, c[0x0][0x218] ;  /* 0x00008600ff027b82 */ /* 0x000e620000000a00 */
[----:B------:R-:W-:Y:S02]  /*00d0*/  ISETP.GE.AND P0, PT, R0, 0x2010, PT ;  /* 0x000020100000780c */ /* 0x000fe40003f06270 */
[----:B------:R-:W-:Y:S02]  /*00e0*/  SHF.R.S32.HI R5, RZ, 0x2, R4 ;  /* 0x00000002ff057819 */ /* 0x000fe40000011404 */
[----:B------:R-:W-:-:S03]  /*00f0*/  LOP3.LUT R13, R4, 0xfffffffc, RZ, 0xc0, !PT ;  /* 0xfffffffc040d7812 */ /* 0x000fc600078ec0ff */
[----:B------:R-:W-:-:S04]  /*0100*/  IMAD.HI R9, R5, 0x7fc01ff1, RZ ;  /* 0x7fc01ff105097827 */ /* 0x000fc800078e02ff */
[----:B------:R-:W-:Y:S01]  /*0110*/  IMAD.IADD R12, R0, 0x1, -R13 ;  /* 0x00000001000c7824 */ /* 0x000fe200078e0a0d */
[----:B------:R-:W-:-:S04]  /*0120*/  SHF.R.U32.HI R10, RZ, 0x1f, R9 ;  /* 0x0000001fff0a7819 */ /* 0x000fc80000011609 */
[----:B------:R-:W-:Y:S02]  /*0130*/  LEA.HI.SX32 R10, R9, R10, 0x18 ;  /* 0x0000000a090a7211 */ /* 0x000fe400078fc2ff */
[----:B------:R-:W-:-:S03]  /*0140*/  SHF.R.U32.HI R9, RZ, 0x1f, R8 ;  /* 0x0000001fff097819 */ /* 0x000fc60000011608 */
[----:B------:R-:W-:Y:S01]  /*0150*/  IMAD R18, R10, -0x201, R5 ;  /* 0xfffffdff0a127824 */ /* 0x000fe200078e0205 */
[----:B------:R-:W-:Y:S02]  /*0160*/  LEA.HI.SX32 R11, R8, R9, 0x16 ;  /* 0x00000009080b7211 */ /* 0x000fe400078fb2ff */
[----:B------:R-:W3:Y:S01]  /*0170*/  LDC.64 R8, c[0x0][0x210] ;  /* 0x00008400ff087b82 */ /* 0x000ee20000000a00 */
[C---:B------:R-:W-:Y:S01]  /*0180*/  VIADD R17, R18.reuse, 0xffffff00 ;  /* 0xffffff0012117836 */ /* 0x040fe20000000000 */
[C---:B------:R-:W-:Y:S01]  /*0190*/  LOP3.LUT R4, R18.reuse, 0xffffff00, RZ, 0xc0, !PT ;  /* 0xffffff0012047812 */ /* 0x040fe200078ec0ff */
[----:B------:R-:W-:Y:S01]  /*01a0*/  IMAD R10, R11, 0x400, R12 ;  /* 0x000004000b0a7824 */ /* 0x000fe200078e020c */
[----:B------:R-:W-:Y:S02]  /*01b0*/  ISETP.GE.AND P1, PT, R18, 0x100, PT ;  /* 0x000001001200780c */ /* 0x000fe40003f26270 */
[----:B------:R-:W-:Y:S01]  /*01c0*/  ISETP.NE.AND P4, PT, R4, 0x100, PT ;  /* 0x000001000400780c */ /* 0x000fe20003f85270 */
[C---:B------:R-:W-:Y:S01]  /*01d0*/  IMAD R15, R17.reuse, 0x4, R10 ;  /* 0x00000004110f7824 */ /* 0x040fe200078e020a */
[----:B------:R-:W4:Y:S01]  /*01e0*/  LDC.64 R4, c[0x0][0x228] ;  /* 0x00008a00ff047b82 */ /* 0x000f220000000a00 */
[----:B--2---:R-:W-:Y:S01]  /*01f0*/  IMAD.WIDE R16, R17, 0x4, R6 ;  /* 0x0000000411107825 */ /* 0x004fe200078e0206 */
[----:B------:R-:W-:-:S02]  /*0200*/  ISETP.LT.AND P5, PT, R0, 0x2010, !P4 ;  /* 0x000020100000780c */ /* 0x000fc400067a1270 */
[----:B------:R-:W-:Y:S02]  /*0210*/  CS2R R6, SRZ ;  /* 0x0000000000067805 */ /* 0x000fe4000001ff00 */
[----:B------:R-:W-:Y:S01]  /*0220*/  ISETP.GT.AND P3, PT, R18, 0x1ff, !P0 ;  /* 0x000001ff1200780c */ /* 0x000fe20004764270 */
[----:B-1----:R-:W-:Y:S01]  /*0230*/  IMAD.WIDE R14, R15, 0x4, R2 ;  /* 0x000000040f0e7825 */ /* 0x002fe200078e0202 */
[----:B------:R-:W-:Y:S02]  /*0240*/  CS2R R2, SRZ ;  /* 0x0000000000027805 */ /* 0x000fe4000001ff00 */
[----:B------:R-:W-:Y:S01]  /*0250*/  ISETP.LT.AND P2, PT, R0, 0x2010, !P1 ;  /* 0x000020100000780c */ /* 0x000fe20004f41270 */
[C---:B------:R-:W-:Y:S02]  /*0260*/  IMAD R10, R11.reuse, -0x804, R0 ;  /* 0xfffff7fc0b0a7824 */ /* 0x040fe400078e0200 */
[C---:B------:R-:W-:Y:S02]  /*0270*/  IMAD R19, R11.reuse, 0x4, R12 ;  /* 0x000000040b137824 */ /* 0x040fe400078e020c */
[----:B------:R-:W-:Y:S01]  /*0280*/  IMAD R13, R11, 0x400, R10 ;  /* 0x000004000b0d7824 */ /* 0x000fe200078e020a */
[----:B------:R-:W2:Y:S04]  /*0290*/  @P5 LDG.E.64 R2, desc[UR4][R14.64] ;  /* 0x000000040e025981 */ /* 0x000ea8000c1e1b00 */
[----:B------:R-:W5:Y:S04]  /*02a0*/  @P5 LDG.E.EL R7, desc[UR4][R16.64] ;  /* 0x0000000410075981 */ /* 0x000f68000c2e1900 */
[----:B------:R-:W5:Y:S01]  /*02b0*/  @P5 LDG.E.EL R6, desc[UR4][R16.64] ;  /* 0x0000000410065981 */ /* 0x000f62000c2e1900 */
[----:B----4-:R-:W-:Y:S01]  /*02c0*/  IMAD.WIDE R18, R19, 0x4, R4 ;  /* 0x0000000413127825 */ /* 0x010fe200078e0204 */
[----:B------:R-:W-:-:S02]  /*02d0*/  CS2R R4, SRZ ;  /* 0x0000000000047805 */ /* 0x000fc4000001ff00 */
[----:B------:R-:W-:Y:S01]  /*02e0*/  CS2R R10, SRZ ;  /* 0x00000000000a7805 */ /* 0x000fe2000001ff00 */
[----:B---3--:R-:W-:Y:S02]  /*02f0*/  IMAD.WIDE R12, R13, 0x4, R8 ;  /* 0x000000040d0c7825 */ /* 0x008fe400078e0208 */
[----:B------:R-:W1:Y:S03]  /*0300*/  LDC.64 R8, c[0x0][0x230] ;  /* 0x00008c00ff087b82 */ /* 0x000e660000000a00 */
[----:B------:R-:W3:Y:S04]  /*0310*/  @P3 LDG.E.EL.64 R10, desc[UR4][R18.64] ;  /* 0x00000004120a3981 */ /* 0x000ee8000c2e1b00 */
[----:B------:R-:W4:Y:S01]  /*0320*/  @P2 LDG.E.64 R4, desc[UR4][R12.64] ;  /* 0x000000040c042981 */ /* 0x000f22000c1e1b00 */
[----:B-1----:R-:W-:Y:S01]  /*0330*/  IMAD.WIDE R8, R0, 0x4, R8 ;  /* 0x0000000400087825 */ /* 0x002fe200078e0208 */
[----:B--2---:R-:W-:-:S02]  /*0340*/  SEL R2, R2, RZ, P5 ;  /* 0x000000ff02027207 */ /* 0x004fc40002800000 */
[----:B------:R-:W-:Y:S02]  /*0350*/  SEL R15, R3, RZ, P5 ;  /* 0x000000ff030f7207 */ /* 0x000fe40002800000 */
[----:B-----5:R-:W-:Y:S02]  /*0360*/  SEL R7, R7, RZ, P5 ;  /* 0x000000ff07077207 */ /* 0x020fe40002800000 */
[----:B------:R-:W-:Y:S02]  /*0370*/  SEL R6, R6, RZ, P5 ;  /* 0x000000ff06067207 */ /* 0x000fe40002800000 */
[C---:B------:R-:W-:Y:S01]  /*0380*/  FSETP.GEU.AND P5, PT, R2.reuse, -R7, PT ;  /* 0x800000070200720b */ /* 0x040fe20003fae000 */
[----:B------:R-:W-:Y:S01]  /*0390*/  FADD R2, R2, R7 ;  /* 0x0000000702027221 */ /* 0x000fe20000000000 */
[C---:B------:R-:W-:Y:S01]  /*03a0*/  FSETP.GEU.AND P6, PT, R15.reuse, -R6, PT ;  /* 0x800000060f00720b */ /* 0x040fe20003fce000 */
[----:B------:R-:W-:-:S03]  /*03b0*/  FADD R3, R15, R6 ;  /* 0x000000060f037221 */ /* 0x000fc60000000000 */
[----:B------:R-:W-:Y:S02]  /*03c0*/  FSEL R2, R2, RZ, P5 ;  /* 0x000000ff02027208 */ /* 0x000fe40002800000 */
[----:B------:R-:W-:Y:S02]  /*03d0*/  FSEL R3, R3, RZ, P6 ;  /* 0x000000ff03037208 */ /* 0x000fe40003000000 */
[----:B---3--:R-:W-:Y:S02]  /*03e0*/  @P4 SEL R2, R10, RZ, P3 ;  /* 0x000000ff0a024207 */ /* 0x008fe40001800000 */
[----:B----4-:R-:W-:Y:S02]  /*03f0*/  SEL R7, R4, RZ, P2 ;  /* 0x000000ff04077207 */ /* 0x010fe40001000000 */
[----:B------:R-:W-:Y:S02]  /*0400*/  @P4 SEL R3, R11, RZ, P3 ;  /* 0x000000ff0b034207 */ /* 0x000fe40001800000 */
[----:B------:R-:W-:-:S02]  /*0410*/  SEL R4, R5, RZ, P2 ;  /* 0x000000ff05047207 */ /* 0x000fc40001000000 */
[----:B------:R-:W-:Y:S02]  /*0420*/  SEL R2, R7, R2, !P1 ;  /* 0x0000000207027207 */ /* 0x000fe40004800000 */
[----:B------:R-:W-:Y:S01]  /*0430*/  SEL R3, R4, R3, !P1 ;  /* 0x0000000304037207 */ /* 0x000fe20004800000 */
[----:B------:R-:W-:Y:S06]  /*0440*/  @P0 EXIT ;  /* 0x000000000000094d */ /* 0x000fec0003800000 */
[----:B------:R-:W-:Y:S01]  /*0450*/  STG.E.64 desc[UR4][R8.64], R2 ;  /* 0x0000000208007986 */ /* 0x000fe2000c101b04 */
[----:B------:R-:W-:Y:S05]  /*0460*/  EXIT ;  /* 0x000000000000794d */ /* 0x000fea0003800000 */
.L_x_0:
[----:B------:R-:W-:-:S00]  /*0470*/  BRA `(.L_x_0) ;  /* 0xfffffffc00fc7947 */ /* 0x000fc0000383ffff */
[----:B------:R-:W-:-:S00]  /*0480*/  NOP ;  /* 0x0000000000007918 */ /* 0x000fc00000000000 */
[----:B------:R-:W-:-:S00]  /*0490*/  NOP ;  /* 0x0000000000007918 */ /* 0x000fc00000000000 */
[----:B------:R-:W-:-:S00]  /*04a0*/  NOP ;  /* 0x0000000000007918 */ /* 0x000fc00000000000 */
[----:B------:R-:W-:-:S00]  /*04b0*/  NOP ;  /* 0x0000000000007918 */ /* 0x000fc00000000000 */
[----:B------:R-:W-:-:S00]  /*04c0*/  NOP ;  /* 0x0000000000007918 */ /* 0x000fc00000000000 */
[----:B------:R-:W-:-:S00]  /*04d0*/  NOP ;  /* 0x0000000000007918 */ /* 0x000fc00000000000 */
[----:B------:R-:W-:-:S00]  /*04e0*/  NOP ;  /* 0x0000000000007918 */ /* 0x000fc00000000000 */
[----:B------:R-:W-:-:S00]  /*04f0*/  NOP ;  /* 0x0000000000007918 */ /* 0x000fc00000000000 */
.L_x_1:


//--------------------- .nv.constant0.triton_poi_fused_cat_8 --------------------------
	.section	.nv.constant0.triton_poi_fused_cat_8,"a",@progbits
	.sectionflags	@""
	.align	4
.nv.constant0.triton_poi_fused_cat_8:
	.zero		572
